//
// Generated by NVIDIA NVVM Compiler
//
// Compiler Build ID: CL-36424714
// Cuda compilation tools, release 13.0, V13.0.88
// Based on NVVM 20.0.0
//

.version 9.0
.target sm_100
.address_size 64

	// .globl	_Z15kernelMatrixMulPdS_mmmS_

.visible .entry _Z15kernelMatrixMulPdS_mmmS_(
	.param .u64 .ptr .align 1 _Z15kernelMatrixMulPdS_mmmS__param_0,
	.param .u64 .ptr .align 1 _Z15kernelMatrixMulPdS_mmmS__param_1,
	.param .u64 _Z15kernelMatrixMulPdS_mmmS__param_2,
	.param .u64 _Z15kernelMatrixMulPdS_mmmS__param_3,
	.param .u64 _Z15kernelMatrixMulPdS_mmmS__param_4,
	.param .u64 .ptr .align 1 _Z15kernelMatrixMulPdS_mmmS__param_5
)
{
	.reg .pred 	%p<22>;
	.reg .b32 	%r<7>;
	.reg .b64 	%rd<120>;
	.reg .b64 	%fd<67>;

	ld.param.u64 	%rd44, [_Z15kernelMatrixMulPdS_mmmS__param_0];
	ld.param.u64 	%rd45, [_Z15kernelMatrixMulPdS_mmmS__param_1];
	ld.param.u64 	%rd41, [_Z15kernelMatrixMulPdS_mmmS__param_2];
	ld.param.u64 	%rd42, [_Z15kernelMatrixMulPdS_mmmS__param_3];
	ld.param.u64 	%rd43, [_Z15kernelMatrixMulPdS_mmmS__param_4];
	ld.param.u64 	%rd46, [_Z15kernelMatrixMulPdS_mmmS__param_5];
	cvta.to.global.u64 	%rd1, %rd45;
	cvta.to.global.u64 	%rd2, %rd44;
	cvta.to.global.u64 	%rd3, %rd46;
	mov.u32 	%r2, %tid.x;
	mov.u32 	%r3, %ctaid.x;
	mov.u32 	%r1, %ntid.x;
	mad.lo.s32 	%r4, %r3, %r1, %r2;
	cvt.u64.u32 	%rd108, %r4;
	setp.le.u64 	%p1, %rd41, %rd108;
	@%p1 bra 	$L__BB0_31;
	setp.eq.s64 	%p2, %rd43, 0;
	mov.u32 	%r5, %nctaid.x;
	mul.lo.s32 	%r6, %r1, %r5;
	cvt.u64.u32 	%rd5, %r6;
	@%p2 bra 	$L__BB0_31;
	setp.ne.s64 	%p3, %rd42, 0;
	@%p3 bra 	$L__BB0_16;
	add.s64 	%rd6, %rd43, -1;
	and.b64  	%rd7, %rd43, 7;
	add.s64 	%rd8, %rd7, -1;
	and.b64  	%rd9, %rd43, 3;
	and.b64  	%rd10, %rd43, -8;
	and.b64  	%rd11, %rd43, 1;
	add.s64 	%rd12, %rd3, 32;
	shl.b64 	%rd13, %rd43, 3;
$L__BB0_4:
	setp.lt.u64 	%p14, %rd6, 7;
	mul.lo.s64 	%rd15, %rd108, %rd43;
	mov.b64 	%rd112, 0;
	@%p14 bra 	$L__BB0_7;
	mad.lo.s64 	%rd109, %rd13, %rd108, %rd12;
	mov.u64 	%rd110, %rd10;
$L__BB0_6:
	.pragma "nounroll";
	mov.b64 	%rd95, 0;
	st.global.u64 	[%rd109+-32], %rd95;
	st.global.u64 	[%rd109+-24], %rd95;
	st.global.u64 	[%rd109+-16], %rd95;
	st.global.u64 	[%rd109+-8], %rd95;
	st.global.u64 	[%rd109], %rd95;
	st.global.u64 	[%rd109+8], %rd95;
	st.global.u64 	[%rd109+16], %rd95;
	st.global.u64 	[%rd109+24], %rd95;
	add.s64 	%rd110, %rd110, -8;
	add.s64 	%rd109, %rd109, 64;
	setp.ne.s64 	%p15, %rd110, 0;
	mov.u64 	%rd112, %rd10;
	@%p15 bra 	$L__BB0_6;
$L__BB0_7:
	setp.eq.s64 	%p16, %rd7, 0;
	@%p16 bra 	$L__BB0_15;
	setp.lt.u64 	%p17, %rd8, 3;
	@%p17 bra 	$L__BB0_10;
	add.s64 	%rd96, %rd112, %rd15;
	shl.b64 	%rd97, %rd96, 3;
	add.s64 	%rd98, %rd3, %rd97;
	mov.b64 	%rd99, 0;
	st.global.u64 	[%rd98], %rd99;
	st.global.u64 	[%rd98+8], %rd99;
	st.global.u64 	[%rd98+16], %rd99;
	st.global.u64 	[%rd98+24], %rd99;
	add.s64 	%rd112, %rd112, 4;
$L__BB0_10:
	setp.eq.s64 	%p18, %rd9, 0;
	@%p18 bra 	$L__BB0_15;
	setp.eq.s64 	%p19, %rd9, 1;
	@%p19 bra 	$L__BB0_13;
	add.s64 	%rd100, %rd112, %rd15;
	shl.b64 	%rd101, %rd100, 3;
	add.s64 	%rd102, %rd3, %rd101;
	mov.b64 	%rd103, 0;
	st.global.u64 	[%rd102], %rd103;
	st.global.u64 	[%rd102+8], %rd103;
	add.s64 	%rd112, %rd112, 2;
$L__BB0_13:
	setp.eq.s64 	%p20, %rd11, 0;
	@%p20 bra 	$L__BB0_15;
	add.s64 	%rd104, %rd112, %rd15;
	shl.b64 	%rd105, %rd104, 3;
	add.s64 	%rd106, %rd3, %rd105;
	mov.b64 	%rd107, 0;
	st.global.u64 	[%rd106], %rd107;
$L__BB0_15:
	add.s64 	%rd108, %rd108, %rd5;
	setp.lt.u64 	%p21, %rd108, %rd41;
	@%p21 bra 	$L__BB0_4;
	bra.uni 	$L__BB0_31;
$L__BB0_16:
	and.b64  	%rd27, %rd42, 7;
	and.b64  	%rd28, %rd42, -8;
$L__BB0_17:
	mul.lo.s64 	%rd30, %rd108, %rd42;
	mov.b64 	%rd115, 0;
$L__BB0_18:
	setp.lt.u64 	%p4, %rd42, 8;
	mov.f64 	%fd66, 0d0000000000000000;
	mov.b64 	%rd118, 0;
	@%p4 bra 	$L__BB0_21;
	mov.f64 	%fd66, 0d0000000000000000;
	mov.b64 	%rd116, 0;
$L__BB0_20:
	.pragma "nounroll";
	add.s64 	%rd50, %rd116, %rd30;
	shl.b64 	%rd51, %rd50, 3;
	add.s64 	%rd52, %rd2, %rd51;
	ld.global.f64 	%fd16, [%rd52];
	mad.lo.s64 	%rd53, %rd116, %rd43, %rd115;
	shl.b64 	%rd54, %rd53, 3;
	add.s64 	%rd55, %rd1, %rd54;
	ld.global.f64 	%fd17, [%rd55];
	fma.rn.f64 	%fd18, %fd16, %fd17, %fd66;
	ld.global.f64 	%fd19, [%rd52+8];
	shl.b64 	%rd56, %rd43, 3;
	add.s64 	%rd57, %rd55, %rd56;
	ld.global.f64 	%fd20, [%rd57];
	fma.rn.f64 	%fd21, %fd19, %fd20, %fd18;
	ld.global.f64 	%fd22, [%rd52+16];
	add.s64 	%rd58, %rd57, %rd56;
	ld.global.f64 	%fd23, [%rd58];
	fma.rn.f64 	%fd24, %fd22, %fd23, %fd21;
	ld.global.f64 	%fd25, [%rd52+24];
	add.s64 	%rd59, %rd58, %rd56;
	ld.global.f64 	%fd26, [%rd59];
	fma.rn.f64 	%fd27, %fd25, %fd26, %fd24;
	ld.global.f64 	%fd28, [%rd52+32];
	add.s64 	%rd60, %rd59, %rd56;
	ld.global.f64 	%fd29, [%rd60];
	fma.rn.f64 	%fd30, %fd28, %fd29, %fd27;
	ld.global.f64 	%fd31, [%rd52+40];
	add.s64 	%rd61, %rd60, %rd56;
	ld.global.f64 	%fd32, [%rd61];
	fma.rn.f64 	%fd33, %fd31, %fd32, %fd30;
	ld.global.f64 	%fd34, [%rd52+48];
	add.s64 	%rd62, %rd61, %rd56;
	ld.global.f64 	%fd35, [%rd62];
	fma.rn.f64 	%fd36, %fd34, %fd35, %fd33;
	ld.global.f64 	%fd37, [%rd52+56];
	add.s64 	%rd63, %rd62, %rd56;
	ld.global.f64 	%fd38, [%rd63];
	fma.rn.f64 	%fd66, %fd37, %fd38, %fd36;
	add.s64 	%rd116, %rd116, 8;
	setp.ne.s64 	%p5, %rd116, %rd28;
	mov.u64 	%rd118, %rd28;
	@%p5 bra 	$L__BB0_20;
$L__BB0_21:
	setp.eq.s64 	%p6, %rd27, 0;
	@%p6 bra 	$L__BB0_29;
	add.s64 	%rd64, %rd27, -1;
	setp.lt.u64 	%p7, %rd64, 3;
	@%p7 bra 	$L__BB0_24;
	add.s64 	%rd65, %rd118, %rd30;
	shl.b64 	%rd66, %rd65, 3;
	add.s64 	%rd67, %rd2, %rd66;
	ld.global.f64 	%fd40, [%rd67];
	mad.lo.s64 	%rd68, %rd118, %rd43, %rd115;
	shl.b64 	%rd69, %rd68, 3;
	add.s64 	%rd70, %rd1, %rd69;
	ld.global.f64 	%fd41, [%rd70];
	fma.rn.f64 	%fd42, %fd40, %fd41, %fd66;
	ld.global.f64 	%fd43, [%rd67+8];
	shl.b64 	%rd71, %rd43, 3;
	add.s64 	%rd72, %rd70, %rd71;
	ld.global.f64 	%fd44, [%rd72];
	fma.rn.f64 	%fd45, %fd43, %fd44, %fd42;
	ld.global.f64 	%fd46, [%rd67+16];
	add.s64 	%rd73, %rd72, %rd71;
	ld.global.f64 	%fd47, [%rd73];
	fma.rn.f64 	%fd48, %fd46, %fd47, %fd45;
	ld.global.f64 	%fd49, [%rd67+24];
	add.s64 	%rd74, %rd73, %rd71;
	ld.global.f64 	%fd50, [%rd74];
	fma.rn.f64 	%fd66, %fd49, %fd50, %fd48;
	add.s64 	%rd118, %rd118, 4;
$L__BB0_24:
	and.b64  	%rd75, %rd42, 3;
	setp.eq.s64 	%p8, %rd75, 0;
	@%p8 bra 	$L__BB0_29;
	setp.eq.s64 	%p9, %rd75, 1;
	@%p9 bra 	$L__BB0_27;
	add.s64 	%rd76, %rd118, %rd30;
	shl.b64 	%rd77, %rd76, 3;
	add.s64 	%rd78, %rd2, %rd77;
	ld.global.f64 	%fd52, [%rd78];
	mad.lo.s64 	%rd79, %rd118, %rd43, %rd115;
	shl.b64 	%rd80, %rd79, 3;
	add.s64 	%rd81, %rd1, %rd80;
	ld.global.f64 	%fd53, [%rd81];
	fma.rn.f64 	%fd54, %fd52, %fd53, %fd66;
	ld.global.f64 	%fd55, [%rd78+8];
	shl.b64 	%rd82, %rd43, 3;
	add.s64 	%rd83, %rd81, %rd82;
	ld.global.f64 	%fd56, [%rd83];
	fma.rn.f64 	%fd66, %fd55, %fd56, %fd54;
	add.s64 	%rd118, %rd118, 2;
$L__BB0_27:
	and.b64  	%rd84, %rd42, 1;
	setp.eq.b64 	%p10, %rd84, 1;
	not.pred 	%p11, %p10;
	@%p11 bra 	$L__BB0_29;
	add.s64 	%rd85, %rd118, %rd30;
	shl.b64 	%rd86, %rd85, 3;
	add.s64 	%rd87, %rd2, %rd86;
	ld.global.f64 	%fd57, [%rd87];
	mad.lo.s64 	%rd88, %rd118, %rd43, %rd115;
	shl.b64 	%rd89, %rd88, 3;
	add.s64 	%rd90, %rd1, %rd89;
	ld.global.f64 	%fd58, [%rd90];
	fma.rn.f64 	%fd66, %fd57, %fd58, %fd66;
$L__BB0_29:
	mad.lo.s64 	%rd91, %rd108, %rd43, %rd115;
	shl.b64 	%rd92, %rd91, 3;
	add.s64 	%rd93, %rd3, %rd92;
	st.global.f64 	[%rd93], %fd66;
	add.s64 	%rd115, %rd115, 1;
	setp.ne.s64 	%p12, %rd115, %rd43;
	@%p12 bra 	$L__BB0_18;
	add.s64 	%rd108, %rd108, %rd5;
	setp.lt.u64 	%p13, %rd108, %rd41;
	@%p13 bra 	$L__BB0_17;
$L__BB0_31:
	ret;

}


// ===== COMPILED SASS (sm_100) =====

	.target	sm_100

	.elftype	@"ET_EXEC"


//--------------------- .note.nv.tkinfo           --------------------------
	.section	.note.nv.tkinfo,"",@"SHT_NOTE"
	.sectionflags	@"SHF_NOTE_NV_TKINFO"
	.tkinfo
        /*0018*/ 	.word	0x00000002
        /*0030*/ 	.string	""
        /*0030*/ 	.string	"ptxas"
        /*0030*/ 	.string	"Cuda compilation tools, release 13.0, V13.0.88"
        /*0030*/ 	.string	"Build cuda_13.0.r13.0/compiler.36424714_0"
        /*0030*/ 	.string	"-arch sm_100 -m 64 "



//--------------------- .note.nv.cuinfo           --------------------------
	.section	.note.nv.cuinfo,"",@"SHT_NOTE"
	.sectionflags	@"SHF_NOTE_NV_CUINFO"
        /*0018*/ 	.short	0x0002
        /*001a*/ 	.short	0x0064
        /*001c*/ 	.short	0x0082
	.zero		2


//--------------------- .nv.info                  --------------------------
	.section	.nv.info,"",@"SHT_CUDA_INFO"
	.align	4


	//----- nvinfo : EIATTR_REGCOUNT
	.align		4
        /*0000*/ 	.byte	0x04, 0x2f
        /*0002*/ 	.short	(.L_1 - .L_0)
	.align		4
.L_0:
        /*0004*/ 	.word	index@(_Z15kernelMatrixMulPdS_mmmS_)
        /*0008*/ 	.word	0x00000020


	//----- nvinfo : EIATTR_FRAME_SIZE
	.align		4
.L_1:
        /*000c*/ 	.byte	0x04, 0x11
        /*000e*/ 	.short	(.L_3 - .L_2)
	.align		4
.L_2:
        /*0010*/ 	.word	index@(_Z15kernelMatrixMulPdS_mmmS_)
        /*0014*/ 	.word	0x00000000


	//----- nvinfo : EIATTR_MIN_STACK_SIZE
	.align		4
.L_3:
        /*0018*/ 	.byte	0x04, 0x12
        /*001a*/ 	.short	(.L_5 - .L_4)
	.align		4
.L_4:
        /*001c*/ 	.word	index@(_Z15kernelMatrixMulPdS_mmmS_)
        /*0020*/ 	.word	0x00000000
.L_5:


//--------------------- .nv.compat                --------------------------
	.section	.nv.compat,"",@"SHT_CUDA_COMPAT_INFO"
	.align	4
        /*0000*/ 	.byte	0x02, 0x09, 0x00, 0x00, 0x02, 0x02, 0x01, 0x00, 0x02, 0x05, 0x05, 0x00, 0x03, 0x07, 0x01, 0x01
        /*0010*/ 	.byte	0x02, 0x03, 0x00, 0x00, 0x02, 0x06, 0x01, 0x00, 0x04, 0x0b, 0x08, 0x00, 0x01, 0x00, 0x00, 0x00
        /*0020*/ 	.byte	0x00, 0x00, 0x00, 0x00


//--------------------- .nv.info._Z15kernelMatrixMulPdS_mmmS_ --------------------------
	.section	.nv.info._Z15kernelMatrixMulPdS_mmmS_,"",@"SHT_CUDA_INFO"
	.sectionflags	@""
	.align	4


	//----- nvinfo : EIATTR_CUDA_API_VERSION
	.align		4
        /*0000*/ 	.byte	0x04, 0x37
        /*0002*/ 	.short	(.L_7 - .L_6)
.L_6:
        /*0004*/ 	.word	0x00000082


	//----- nvinfo : EIATTR_KPARAM_INFO
	.align		4
.L_7:
        /*0008*/ 	.byte	0x04, 0x17
        /*000a*/ 	.short	(.L_9 - .L_8)
.L_8:
        /*000c*/ 	.word	0x00000000
        /*0010*/ 	.short	0x0005
        /*0012*/ 	.short	0x0028
        /*0014*/ 	.byte	0x00, 0xf5, 0x21, 0x00


	//----- nvinfo : EIATTR_KPARAM_INFO
	.align		4
.L_9:
        /*0018*/ 	.byte	0x04, 0x17
        /*001a*/ 	.short	(.L_11 - .L_10)
.L_10:
        /*001c*/ 	.word	0x00000000
        /*0020*/ 	.short	0x0004
        /*0022*/ 	.short	0x0020
        /*0024*/ 	.byte	0x00, 0xf0, 0x21, 0x00


	//----- nvinfo : EIATTR_KPARAM_INFO
	.align		4
.L_11:
        /*0028*/ 	.byte	0x04, 0x17
        /*002a*/ 	.short	(.L_13 - .L_12)
.L_12:
        /*002c*/ 	.word	0x00000000
        /*0030*/ 	.short	0x0003
        /*0032*/ 	.short	0x0018
        /*0034*/ 	.byte	0x00, 0xf0, 0x21, 0x00


	//----- nvinfo : EIATTR_KPARAM_INFO
	.align		4
.L_13:
        /*0038*/ 	.byte	0x04, 0x17
        /*003a*/ 	.short	(.L_15 - .L_14)
.L_14:
        /*003c*/ 	.word	0x00000000
        /*0040*/ 	.short	0x0002
        /*0042*/ 	.short	0x0010
        /*0044*/ 	.byte	0x00, 0xf0, 0x21, 0x00


	//----- nvinfo : EIATTR_KPARAM_INFO
	.align		4
.L_15:
        /*0048*/ 	.byte	0x04, 0x17
        /*004a*/ 	.short	(.L_17 - .L_16)
.L_16:
        /*004c*/ 	.word	0x00000000
        /*0050*/ 	.short	0x0001
        /*0052*/ 	.short	0x0008
        /*0054*/ 	.byte	0x00, 0xf5, 0x21, 0x00


	//----- nvinfo : EIATTR_KPARAM_INFO
	.align		4
.L_17:
        /*0058*/ 	.byte	0x04, 0x17
        /*005a*/ 	.short	(.L_19 - .L_18)
.L_18:
        /*005c*/ 	.word	0x00000000
        /*0060*/ 	.short	0x0000
        /*0062*/ 	.short	0x0000
        /*0064*/ 	.byte	0x00, 0xf5, 0x21, 0x00


	//----- nvinfo : EIATTR_SPARSE_MMA_MASK
	.align		4
.L_19:
        /*0068*/ 	.byte	0x03, 0x50
        /*006a*/ 	.short	0x0000


	//----- nvinfo : EIATTR_MAXREG_COUNT
	.align		4
        /*006c*/ 	.byte	0x03, 0x1b
        /*006e*/ 	.short	0x00ff


	//----- nvinfo : EIATTR_MERCURY_ISA_VERSION
	.align		4
        /*0070*/ 	.byte	0x03, 0x5f
        /*0072*/ 	.short	0x0101


	//----- nvinfo : EIATTR_VRC_CTA_INIT_COUNT
	.align		4
        /*0074*/ 	.byte	0x02, 0x4a
	.zero		1
	.zero		1


	//----- nvinfo : EIATTR_EXIT_INSTR_OFFSETS
	.align		4
        /*0078*/ 	.byte	0x04, 0x1c
        /*007a*/ 	.short	(.L_21 - .L_20)


	//   ....[0]....
.L_20:
        /*007c*/ 	.word	0x00000080


	//   ....[1]....
        /*0080*/ 	.word	0x000000e0


	//   ....[2]....
        /*0084*/ 	.word	0x000007f0


	//   ....[3]....
        /*0088*/ 	.word	0x000014a0


	//----- nvinfo : EIATTR_CRS_STACK_SIZE
	.align		4
.L_21:
        /*008c*/ 	.byte	0x04, 0x1e
        /*008e*/ 	.short	(.L_23 - .L_22)
.L_22:
        /*0090*/ 	.word	0x00000000


	//----- nvinfo : EIATTR_CBANK_PARAM_SIZE
	.align		4
.L_23:
        /*0094*/ 	.byte	0x03, 0x19
        /*0096*/ 	.short	0x0030


	//----- nvinfo : EIATTR_PARAM_CBANK
	.align		4
        /*0098*/ 	.byte	0x04, 0x0a
        /*009a*/ 	.short	(.L_25 - .L_24)
	.align		4
.L_24:
        /*009c*/ 	.word	index@(.nv.constant0._Z15kernelMatrixMulPdS_mmmS_)
        /*00a0*/ 	.short	0x0380
        /*00a2*/ 	.short	0x0030


	//----- nvinfo : EIATTR_SW_WAR
	.align		4
.L_25:
        /*00a4*/ 	.byte	0x04, 0x36
        /*00a6*/ 	.short	(.L_27 - .L_26)
.L_26:
        /*00a8*/ 	.word	0x00000008
.L_27:


//--------------------- .nv.callgraph             --------------------------
	.section	.nv.callgraph,"",@"SHT_CUDA_CALLGRAPH"
	.align	4
	.sectionentsize	8
	.align		4
        /*0000*/ 	.word	0x00000000
	.align		4
        /*0004*/ 	.word	0xffffffff
	.align		4
        /*0008*/ 	.word	0x00000000
	.align		4
        /*000c*/ 	.word	0xfffffffe
	.align		4
        /*0010*/ 	.word	0x00000000
	.align		4
        /*0014*/ 	.word	0xfffffffd
	.align		4
        /*0018*/ 	.word	0x00000000
	.align		4
        /*001c*/ 	.word	0xfffffffc


//--------------------- .text._Z15kernelMatrixMulPdS_mmmS_ --------------------------
	.section	.text._Z15kernelMatrixMulPdS_mmmS_,"ax",@progbits
	.align	128
        .global         _Z15kernelMatrixMulPdS_mmmS_
        .type           _Z15kernelMatrixMulPdS_mmmS_,@function
        .size           _Z15kernelMatrixMulPdS_mmmS_,(.L_x_15 - _Z15kernelMatrixMulPdS_mmmS_)
        .other          _Z15kernelMatrixMulPdS_mmmS_,@"STO_CUDA_ENTRY STV_DEFAULT"
_Z15kernelMatrixMulPdS_mmmS_:
.text._Z15kernelMatrixMulPdS_mmmS_:
[----:B------:R-:W-:Y:S01]  /*0000*/  LDC R1, c[0x0][0x37c] ;  /* 0x0000df00ff017b82 */ /* 0x000fe20000000800 */
[----:B------:R-:W0:Y:S07]  /*0010*/  S2R R3, SR_TID.X ;  /* 0x0000000000037919 */ /* 0x000e2e0000002100 */
[----:B------:R-:W0:Y:S01]  /*0020*/  S2UR UR4, SR_CTAID.X ;  /* 0x00000000000479c3 */ /* 0x000e220000002500 */
[----:B------:R-:W1:Y:S07]  /*0030*/  LDCU.64 UR6, c[0x0][0x390] ;  /* 0x00007200ff0677ac */ /* 0x000e6e0008000a00 */
[----:B------:R-:W0:Y:S02]  /*0040*/  LDC R0, c[0x0][0x360] ;  /* 0x0000d800ff007b82 */ /* 0x000e240000000800 */
[----:B0-----:R-:W-:-:S05]  /*0050*/  IMAD R3, R0, UR4, R3 ;  /* 0x0000000400037c24 */ /* 0x001fca000f8e0203 */
[----:B-1----:R-:W-:-:S04]  /*0060*/  ISETP.GE.U32.AND P0, PT, R3, UR6, PT ;  /* 0x0000000603007c0c */ /* 0x002fc8000bf06070 */
[----:B------:R-:W-:-:S13]  /*0070*/  ISETP.GE.U32.AND.EX P0, PT, RZ, UR7, PT, P0 ;  /* 0x00000007ff007c0c */ /* 0x000fda000bf06100 */
[----:B------:R-:W-:Y:S05]  /*0080*/  @P0 EXIT ;  /* 0x000000000000094d */ /* 0x000fea0003800000 */
[----:B------:R-:W0:Y:S01]  /*0090*/  LDCU.64 UR8, c[0x0][0x3a0] ;  /* 0x00007400ff0877ac */ /* 0x000e220008000a00 */
[----:B------:R-:W1:Y:S01]  /*00a0*/  LDCU UR4, c[0x0][0x370] ;  /* 0x00006e00ff0477ac */ /* 0x000e620008000800 */
[----:B0-----:R-:W-:-:S04]  /*00b0*/  ISETP.NE.U32.AND P0, PT, RZ, UR8, PT ;  /* 0x00000008ff007c0c */ /* 0x001fc8000bf05070 */
[----:B------:R-:W-:Y:S01]  /*00c0*/  ISETP.NE.AND.EX P0, PT, RZ, UR9, PT, P0 ;  /* 0x00000009ff007c0c */ /* 0x000fe2000bf05300 */
[----:B-1----:R-:W-:-:S12]  /*00d0*/  IMAD R0, R0, UR4, RZ ;  /* 0x0000000400007c24 */ /* 0x002fd8000f8e02ff */
[----:B------:R-:W-:Y:S05]  /*00e0*/  @!P0 EXIT ;  /* 0x000000000000894d */ /* 0x000fea0003800000 */
[----:B------:R-:W0:Y:S01]  /*00f0*/  LDCU.64 UR4, c[0x0][0x398] ;  /* 0x00007300ff0477ac */ /* 0x000e220008000a00 */
[----:B------:R-:W-:Y:S01]  /*0100*/  IMAD.MOV.U32 R5, RZ, RZ, RZ ;  /* 0x000000ffff057224 */ /* 0x000fe200078e00ff */
[----:B------:R-:W1:Y:S01]  /*0110*/  LDCU.64 UR12, c[0x0][0x358] ;  /* 0x00006b00ff0c77ac */ /* 0x000e620008000a00 */
[----:B0-----:R-:W-:-:S04]  /*0120*/  UISETP.NE.U32.AND UP0, UPT, UR4, URZ, UPT ;  /* 0x000000ff0400728c */ /* 0x001fc8000bf05070 */
[----:B------:R-:W-:-:S09]  /*0130*/  UISETP.NE.AND.EX UP0, UPT, UR5, URZ, UPT, UP0 ;  /* 0x000000ff0500728c */ /* 0x000fd2000bf05300 */
[----:B-1----:R-:W-:Y:S05]  /*0140*/  BRA.U UP0, `(.L_x_0) ;  /* 0x0000000500ac7547 */ /* 0x002fea000b800000 */
[----:B------:R-:W0:Y:S01]  /*0150*/  LDCU.64 UR10, c[0x0][0x3a8] ;  /* 0x00007500ff0a77ac */ /* 0x000e220008000a00 */
[----:B------:R-:W-:Y:S02]  /*0160*/  UIADD3 UR16, UP0, UPT, UR8, -0x1, URZ ;  /* 0xffffffff08107890 */ /* 0x000fe4000ff1e0ff */
[----:B------:R-:W-:Y:S02]  /*0170*/  ULOP3.LUT UR15, UR8, 0x7, URZ, 0xc0, !UPT ;  /* 0x00000007080f7892 */ /* 0x000fe4000f8ec0ff */
[----:B------:R-:W-:Y:S02]  /*0180*/  UIMAD.WIDE.U32 UR18, UR8, 0x8, URZ ;  /* 0x00000008081278a5 */ /* 0x000fe4000f8e00ff */
[----:B------:R-:W-:Y:S02]  /*0190*/  ULOP3.LUT UR14, UR8, 0x3, URZ, 0xc0, !UPT ;  /* 0x00000003080e7892 */ /* 0x000fe4000f8ec0ff */
[----:B------:R-:W-:Y:S02]  /*01a0*/  ULOP3.LUT UR7, UR8, 0xfffffff8, URZ, 0xc0, !UPT ;  /* 0xfffffff808077892 */ /* 0x000fe4000f8ec0ff */
[----:B------:R-:W-:-:S02]  /*01b0*/  USHF.L.U32 UR4, UR9, 0x3, URZ ;  /* 0x0000000309047899 */ /* 0x000fc400080006ff */
[----:B------:R-:W-:Y:S02]  /*01c0*/  UIADD3.X UR8, UPT, UPT, UR9, -0x1, URZ, UP0, !UPT ;  /* 0xffffffff09087890 */ /* 0x000fe400087fe4ff */
[----:B0-----:R-:W-:Y:S02]  /*01d0*/  UIADD3 UR5, UP0, UPT, UR10, 0x20, URZ ;  /* 0x000000200a057890 */ /* 0x001fe4000ff1e0ff */
[----:B------:R-:W-:Y:S02]  /*01e0*/  UIADD3 UR9, UP1, UPT, UR15, -0x1, URZ ;  /* 0xffffffff0f097890 */ /* 0x000fe4000ff3e0ff */
[----:B------:R-:W-:Y:S02]  /*01f0*/  UIADD3.X UR6, UPT, UPT, URZ, UR11, URZ, UP0, !UPT ;  /* 0x0000000bff067290 */ /* 0x000fe400087fe4ff */
[----:B------:R-:W-:Y:S02]  /*0200*/  UIADD3.X UR10, UPT, UPT, URZ, -0x1, URZ, UP1, !UPT ;  /* 0xffffffffff0a7890 */ /* 0x000fe40008ffe4ff */
[----:B------:R-:W-:-:S02]  /*0210*/  UISETP.GE.U32.AND UP0, UPT, UR16, 0x7, UPT ;  /* 0x000000071000788c */ /* 0x000fc4000bf06070 */
[----:B------:R-:W-:Y:S02]  /*0220*/  UISETP.GE.U32.AND UP1, UPT, UR9, 0x3, UPT ;  /* 0x000000030900788c */ /* 0x000fe4000bf26070 */
[----:B------:R-:W-:Y:S02]  /*0230*/  UIADD3 UR4, UPT, UPT, UR19, UR4, URZ ;  /* 0x0000000413047290 */ /* 0x000fe4000fffe0ff */
[----:B------:R-:W-:Y:S02]  /*0240*/  UISETP.GE.U32.AND.EX UP0, UPT, UR8, URZ, UPT, UP0 ;  /* 0x000000ff0800728c */ /* 0x000fe4000bf06100 */
[----:B------:R-:W-:-:S11]  /*0250*/  UISETP.GE.U32.AND.EX UP1, UPT, UR10, URZ, UPT, UP1 ;  /* 0x000000ff0a00728c */ /* 0x000fd6000bf26110 */
.L_x_6:
[----:B------:R-:W-:Y:S02]  /*0260*/  IMAD.MOV.U32 R2, RZ, RZ, RZ ;  /* 0x000000ffff027224 */ /* 0x000fe400078e00ff */
[----:B------:R-:W-:Y:S01]  /*0270*/  IMAD.MOV.U32 R11, RZ, RZ, RZ ;  /* 0x000000ffff0b7224 */ /* 0x000fe200078e00ff */
[----:B0123--:R-:W-:Y:S06]  /*0280*/  BRA.U !UP0, `(.L_x_1) ;  /* 0x0000000108707547 */ /* 0x00ffec000b800000 */
[----:B------:R-:W0:Y:S01]  /*0290*/  LDC R11, c[0x0][0x3a4] ;  /* 0x0000e900ff0b7b82 */ /* 0x000e220000000800 */
[----:B------:R-:W-:Y:S01]  /*02a0*/  MOV R7, UR6 ;  /* 0x0000000600077c02 */ /* 0x000fe20008000f00 */
[----:B------:R-:W-:Y:S02]  /*02b0*/  IMAD.U32 R6, RZ, RZ, UR5 ;  /* 0x00000005ff067e24 */ /* 0x000fe4000f8e00ff */
[C---:B------:R-:W-:Y:S02]  /*02c0*/  IMAD R2, R3.reuse, UR4, RZ ;  /* 0x0000000403027c24 */ /* 0x040fe4000f8e02ff */
[----:B------:R-:W-:-:S04]  /*02d0*/  IMAD.WIDE.U32 R6, R3, UR18, R6 ;  /* 0x0000001203067c25 */ /* 0x000fc8000f8e0006 */
[----:B------:R-:W-:Y:S02]  /*02e0*/  IMAD R9, R5, UR18, R2 ;  /* 0x0000001205097c24 */ /* 0x000fe4000f8e0202 */
[----:B------:R-:W-:Y:S02]  /*02f0*/  IMAD.MOV.U32 R8, RZ, RZ, R6 ;  /* 0x000000ffff087224 */ /* 0x000fe400078e0006 */
[----:B------:R-:W-:Y:S02]  /*0300*/  IMAD.IADD R9, R7, 0x1, R9 ;  /* 0x0000000107097824 */ /* 0x000fe400078e0209 */
[----:B------:R-:W-:Y:S01]  /*0310*/  IMAD.U32 R2, RZ, RZ, UR7 ;  /* 0x00000007ff027e24 */ /* 0x000fe2000f8e00ff */
[----:B0-----:R-:W-:-:S07]  /*0320*/  MOV R4, R11 ;  /* 0x0000000b00047202 */ /* 0x001fce0000000f00 */
.L_x_2:
[----:B0-----:R-:W-:Y:S01]  /*0330*/  IMAD.MOV.U32 R6, RZ, RZ, R8 ;  /* 0x000000ffff067224 */ /* 0x001fe200078e0008 */
[----:B------:R-:W-:Y:S01]  /*0340*/  IADD3 R2, P0, PT, R2, -0x8, RZ ;  /* 0xfffffff802027810 */ /* 0x000fe20007f1e0ff */
[----:B------:R-:W-:-:S03]  /*0350*/  IMAD.MOV.U32 R7, RZ, RZ, R9 ;  /* 0x000000ffff077224 */ /* 0x000fc600078e0009 */
[----:B------:R-:W-:Y:S02]  /*0360*/  IADD3.X R4, PT, PT, R4, -0x1, RZ, P0, !PT ;  /* 0xffffffff04047810 */ /* 0x000fe400007fe4ff */
[----:B------:R0:W-:Y:S01]  /*0370*/  STG.E.64 desc[UR12][R6.64+-0x20], RZ ;  /* 0xffffe0ff06007986 */ /* 0x0001e2000c101b0c */
[----:B------:R-:W-:Y:S02]  /*0380*/  ISETP.NE.U32.AND P0, PT, R2, RZ, PT ;  /* 0x000000ff0200720c */ /* 0x000fe40003f05070 */
[----:B------:R-:W-:Y:S01]  /*0390*/  IADD3 R8, P1, PT, R6, 0x40, RZ ;  /* 0x0000004006087810 */ /* 0x000fe20007f3e0ff */
[----:B------:R0:W-:Y:S01]  /*03a0*/  STG.E.64 desc[UR12][R6.64+-0x18], RZ ;  /* 0xffffe8ff06007986 */ /* 0x0001e2000c101b0c */
[----:B------:R-:W-:-:S03]  /*03b0*/  ISETP.NE.AND.EX P0, PT, R4, RZ, PT, P0 ;  /* 0x000000ff0400720c */ /* 0x000fc60003f05300 */
[----:B------:R0:W-:Y:S01]  /*03c0*/  STG.E.64 desc[UR12][R6.64+-0x10], RZ ;  /* 0xfffff0ff06007986 */ /* 0x0001e2000c101b0c */
[----:B------:R-:W-:-:S03]  /*03d0*/  IMAD.X R9, RZ, RZ, R7, P1 ;  /* 0x000000ffff097224 */ /* 0x000fc600008e0607 */
[----:B------:R0:W-:Y:S04]  /*03e0*/  STG.E.64 desc[UR12][R6.64+-0x8], RZ ;  /* 0xfffff8ff06007986 */ /* 0x0001e8000c101b0c */
[----:B------:R0:W-:Y:S04]  /*03f0*/  STG.E.64 desc[UR12][R6.64], RZ ;  /* 0x000000ff06007986 */ /* 0x0001e8000c101b0c */
[----:B------:R0:W-:Y:S04]  /*0400*/  STG.E.64 desc[UR12][R6.64+0x8], RZ ;  /* 0x000008ff06007986 */ /* 0x0001e8000c101b0c */
[----:B------:R0:W-:Y:S04]  /*0410*/  STG.E.64 desc[UR12][R6.64+0x10], RZ ;  /* 0x000010ff06007986 */ /* 0x0001e8000c101b0c */
[----:B------:R0:W-:Y:S01]  /*0420*/  STG.E.64 desc[UR12][R6.64+0x18], RZ ;  /* 0x000018ff06007986 */ /* 0x0001e2000c101b0c */
[----:B------:R-:W-:Y:S05]  /*0430*/  @P0 BRA `(.L_x_2) ;  /* 0xfffffffc00bc0947 */ /* 0x000fea000383ffff */
[----:B------:R-:W-:-:S07]  /*0440*/  MOV R2, UR7 ;  /* 0x0000000700027c02 */ /* 0x000fce0008000f00 */
.L_x_1:
[----:B------:R-:W-:-:S04]  /*0450*/  UISETP.NE.U32.AND UP2, UPT, UR15, URZ, UPT ;  /* 0x000000ff0f00728c */ /* 0x000fc8000bf45070 */
[----:B------:R-:W-:-:S09]  /*0460*/  UISETP.NE.AND.EX UP2, UPT, URZ, URZ, UPT, UP2 ;  /* 0x000000ffff00728c */ /* 0x000fd2000bf45320 */
[----:B------:R-:W-:Y:S05]  /*0470*/  BRA.U !UP2, `(.L_x_3) ;  /* 0x000000010ac47547 */ /* 0x000fea000b800000 */
[----:B------:R-:W-:-:S04]  /*0480*/  UISETP.NE.U32.AND UP2, UPT, UR14, URZ, UPT ;  /* 0x000000ff0e00728c */ /* 0x000fc8000bf45070 */
[----:B------:R-:W-:Y:S01]  /*0490*/  UISETP.NE.AND.EX UP2, UPT, URZ, URZ, UPT, UP2 ;  /* 0x000000ffff00728c */ /* 0x000fe2000bf45320 */
[----:B------:R-:W-:Y:S10]  /*04a0*/  BRA.U !UP1, `(.L_x_4) ;  /* 0x00000001093c7547 */ /* 0x000ff4000b800000 */
[----:B------:R-:W1:Y:S01]  /*04b0*/  LDCU.128 UR8, c[0x0][0x3a0] ;  /* 0x00007400ff0877ac */ /* 0x000e620008000c00 */
[----:B0-----:R-:W-:Y:S02]  /*04c0*/  IMAD.MOV.U32 R6, RZ, RZ, R2 ;  /* 0x000000ffff067224 */ /* 0x001fe400078e0002 */
[----:B------:R-:W-:Y:S02]  /*04d0*/  IMAD.MOV.U32 R7, RZ, RZ, R11 ;  /* 0x000000ffff077224 */ /* 0x000fe400078e000b */
[----:B-1----:R-:W-:Y:S02]  /*04e0*/  IMAD R4, R5, UR8, RZ ;  /* 0x0000000805047c24 */ /* 0x002fe4000f8e02ff */
[----:B------:R-:W-:-:S04]  /*04f0*/  IMAD.WIDE.U32 R8, R3, UR8, R6 ;  /* 0x0000000803087c25 */ /* 0x000fc8000f8e0006 */
[----:B------:R-:W-:Y:S01]  /*0500*/  IMAD R7, R3, UR9, R4 ;  /* 0x0000000903077c24 */ /* 0x000fe2000f8e0204 */
[----:B------:R-:W-:-:S03]  /*0510*/  LEA R6, P0, R8, UR10, 0x3 ;  /* 0x0000000a08067c11 */ /* 0x000fc6000f8018ff */
[----:B------:R-:W-:-:S05]  /*0520*/  IMAD.IADD R7, R9, 0x1, R7 ;  /* 0x0000000109077824 */ /* 0x000fca00078e0207 */
[----:B------:R-:W-:Y:S02]  /*0530*/  LEA.HI.X R7, R8, UR11, R7, 0x3, P0 ;  /* 0x0000000b08077c11 */ /* 0x000fe400080f1c07 */
[----:B------:R-:W-:-:S03]  /*0540*/  IADD3 R2, P0, PT, R2, 0x4, RZ ;  /* 0x0000000402027810 */ /* 0x000fc60007f1e0ff */
[----:B------:R1:W-:Y:S01]  /*0550*/  STG.E.64 desc[UR12][R6.64], RZ ;  /* 0x000000ff06007986 */ /* 0x0003e2000c101b0c */
[----:B------:R-:W-:-:S03]  /*0560*/  IADD3.X R11, PT, PT, RZ, R11, RZ, P0, !PT ;  /* 0x0000000bff0b7210 */ /* 0x000fc600007fe4ff */
[----:B------:R1:W-:Y:S04]  /*0570*/  STG.E.64 desc[UR12][R6.64+0x8], RZ ;  /* 0x000008ff06007986 */ /* 0x0003e8000c101b0c */
[----:B------:R1:W-:Y:S04]  /*0580*/  STG.E.64 desc[UR12][R6.64+0x10], RZ ;  /* 0x000010ff06007986 */ /* 0x0003e8000c101b0c */
[----:B------:R1:W-:Y:S02]  /*0590*/  STG.E.64 desc[UR12][R6.64+0x18], RZ ;  /* 0x000018ff06007986 */ /* 0x0003e4000c101b0c */
.L_x_4:
[----:B------:R-:W-:Y:S05]  /*05a0*/  BRA.U !UP2, `(.L_x_3) ;  /* 0x000000010a787547 */ /* 0x000fea000b800000 */
[----:B------:R-:W2:Y:S01]  /*05b0*/  LDCU UR16, c[0x0][0x3a0] ;  /* 0x00007400ff1077ac */ /* 0x000ea20008000800 */
[----:B------:R-:W-:-:S04]  /*05c0*/  UISETP.NE.U32.AND UP2, UPT, UR14, 0x1, UPT ;  /* 0x000000010e00788c */ /* 0x000fc8000bf45070 */
[----:B------:R-:W-:Y:S02]  /*05d0*/  UISETP.NE.AND.EX UP2, UPT, URZ, URZ, UPT, UP2 ;  /* 0x000000ffff00728c */ /* 0x000fe4000bf45320 */
[----:B--2---:R-:W-:-:S07]  /*05e0*/  ULOP3.LUT UP3, URZ, UR16, 0x1, URZ, 0xc0, !UPT ;  /* 0x0000000110ff7892 */ /* 0x004fce000f86c0ff */
[----:B------:R-:W-:Y:S05]  /*05f0*/  BRA.U !UP2, `(.L_x_5) ;  /* 0x000000010a347547 */ /* 0x000fea000b800000 */
[----:B------:R-:W2:Y:S01]  /*0600*/  LDCU.128 UR8, c[0x0][0x3a0] ;  /* 0x00007400ff0877ac */ /* 0x000ea20008000c00 */
[----:B01----:R-:W-:Y:S02]  /*0610*/  IMAD.MOV.U32 R6, RZ, RZ, R2 ;  /* 0x000000ffff067224 */ /* 0x003fe400078e0002 */
[----:B------:R-:W-:Y:S02]  /*0620*/  IMAD.MOV.U32 R7, RZ, RZ, R11 ;  /* 0x000000ffff077224 */ /* 0x000fe400078e000b */
[----:B--2---:R-:W-:Y:S02]  /*0630*/  IMAD R4, R5, UR8, RZ ;  /* 0x0000000805047c24 */ /* 0x004fe4000f8e02ff */
        /* <DEDUP_REMOVED lines=8> */
[----:B------:R2:W-:Y:S06]  /*06c0*/  STG.E.64 desc[UR12][R8.64+0x8], RZ ;  /* 0x000008ff08007986 */ /* 0x0005ec000c101b0c */
.L_x_5:
[----:B------:R-:W-:Y:S05]  /*06d0*/  BRA.U !UP3, `(.L_x_3) ;  /* 0x000000010b2c7547 */ /* 0x000fea000b800000 */
[----:B------:R-:W2:Y:S01]  /*06e0*/  LDCU UR8, c[0x0][0x3a4] ;  /* 0x00007480ff0877ac */ /* 0x000ea20008000800 */
[----:B------:R-:W-:Y:S02]  /*06f0*/  IMAD R4, R5, UR16, RZ ;  /* 0x0000001005047c24 */ /* 0x000fe4000f8e02ff */
[----:B01----:R-:W-:Y:S01]  /*0700*/  IMAD.MOV.U32 R6, RZ, RZ, R2 ;  /* 0x000000ffff067224 */ /* 0x003fe200078e0002 */
[----:B------:R-:W0:Y:S01]  /*0710*/  LDCU.64 UR10, c[0x0][0x3a8] ;  /* 0x00007500ff0a77ac */ /* 0x000e220008000a00 */
[----:B------:R-:W-:Y:S02]  /*0720*/  IMAD.MOV.U32 R7, RZ, RZ, R11 ;  /* 0x000000ffff077224 */ /* 0x000fe400078e000b */
[----:B------:R-:W-:-:S04]  /*0730*/  IMAD.WIDE.U32 R6, R3, UR16, R6 ;  /* 0x0000001003067c25 */ /* 0x000fc8000f8e0006 */
[----:B--2---:R-:W-:-:S04]  /*0740*/  IMAD R9, R3, UR8, R4 ;  /* 0x0000000803097c24 */ /* 0x004fc8000f8e0204 */
[----:B------:R-:W-:Y:S01]  /*0750*/  IMAD.IADD R7, R9, 0x1, R7 ;  /* 0x0000000109077824 */ /* 0x000fe200078e0207 */
[----:B0-----:R-:W-:-:S04]  /*0760*/  LEA R8, P0, R6, UR10, 0x3 ;  /* 0x0000000a06087c11 */ /* 0x001fc8000f8018ff */
[----:B------:R-:W-:-:S05]  /*0770*/  LEA.HI.X R9, R6, UR11, R7, 0x3, P0 ;  /* 0x0000000b06097c11 */ /* 0x000fca00080f1c07 */
[----:B------:R3:W-:Y:S04]  /*0780*/  STG.E.64 desc[UR12][R8.64], RZ ;  /* 0x000000ff08007986 */ /* 0x0007e8000c101b0c */
.L_x_3:
[----:B------:R-:W4:Y:S01]  /*0790*/  LDCU.64 UR8, c[0x0][0x390] ;  /* 0x00007200ff0877ac */ /* 0x000f220008000a00 */
[----:B------:R-:W-:-:S04]  /*07a0*/  IADD3 R3, P0, PT, R0, R3, RZ ;  /* 0x0000000300037210 */ /* 0x000fc80007f1e0ff */
[----:B------:R-:W-:Y:S02]  /*07b0*/  IADD3.X R5, PT, PT, RZ, R5, RZ, P0, !PT ;  /* 0x00000005ff057210 */ /* 0x000fe400007fe4ff */
[----:B----4-:R-:W-:-:S04]  /*07c0*/  ISETP.GE.U32.AND P0, PT, R3, UR8, PT ;  /* 0x0000000803007c0c */ /* 0x010fc8000bf06070 */
[----:B------:R-:W-:-:S13]  /*07d0*/  ISETP.GE.U32.AND.EX P0, PT, R5, UR9, PT, P0 ;  /* 0x0000000905007c0c */ /* 0x000fda000bf06100 */
[----:B------:R-:W-:Y:S05]  /*07e0*/  @!P0 BRA `(.L_x_6) ;  /* 0xfffffff8009c8947 */ /* 0x000fea000383ffff */
[----:B------:R-:W-:Y:S05]  /*07f0*/  EXIT ;  /* 0x000000000000794d */ /* 0x000fea0003800000 */
.L_x_0:
[----:B------:R-:W-:Y:S01]  /*0800*/  ULOP3.LUT UR8, UR4, 0x7, URZ, 0xc0, !UPT ;  /* 0x0000000704087892 */ /* 0x000fe2000f8ec0ff */
[----:B------:R-:W0:Y:S01]  /*0810*/  LDCU.128 UR16, c[0x0][0x380] ;  /* 0x00007000ff1077ac */ /* 0x000e220008000c00 */
[----:B------:R-:W-:-:S12]  /*0820*/  ULOP3.LUT UR4, UR4, 0xfffffff8, URZ, 0xc0, !UPT ;  /* 0xfffffff804047892 */ /* 0x000fd8000f8ec0ff */
.L_x_13:
[----:B------:R-:W-:Y:S02]  /*0830*/  IMAD.MOV.U32 R2, RZ, RZ, RZ ;  /* 0x000000ffff027224 */ /* 0x000fe400078e00ff */
[----:B------:R-:W-:-:S07]  /*0840*/  IMAD.MOV.U32 R7, RZ, RZ, RZ ;  /* 0x000000ffff077224 */ /* 0x000fce00078e00ff */
.L_x_12:
[----:B------:R-:W1:Y:S01]  /*0850*/  LDC.64 R10, c[0x0][0x398] ;  /* 0x0000e600ff0a7b82 */ /* 0x000e620000000a00 */
[----:B------:R-:W-:Y:S02]  /*0860*/  HFMA2 R27, -RZ, RZ, 0, 0 ;  /* 0x00000000ff1b7431 */ /* 0x000fe400000001ff */
[----:B------:R-:W-:Y:S01]  /*0870*/  IMAD.MOV.U32 R4, RZ, RZ, RZ ;  /* 0x000000ffff047224 */ /* 0x000fe200078e00ff */
[----:B------:R-:W-:Y:S02]  /*0880*/  CS2R R20, SRZ ;  /* 0x0000000000147805 */ /* 0x000fe4000001ff00 */
[----:B-1----:R-:W-:-:S04]  /*0890*/  ISETP.GE.U32.AND P0, PT, R10, 0x8, PT ;  /* 0x000000080a00780c */ /* 0x002fc80003f06070 */
[----:B------:R-:W-:-:S13]  /*08a0*/  ISETP.GE.U32.AND.EX P0, PT, R11, RZ, PT, P0 ;  /* 0x000000ff0b00720c */ /* 0x000fda0003f06100 */
[----:B------:R-:W-:Y:S05]  /*08b0*/  @!P0 BRA `(.L_x_7) ;  /* 0x0000000400108947 */ /* 0x000fea0003800000 */
[----:B------:R-:W1:Y:S01]  /*08c0*/  LDC.64 R8, c[0x0][0x3a0] ;  /* 0x0000e800ff087b82 */ /* 0x000e620000000a00 */
[----:B------:R-:W-:Y:S01]  /*08d0*/  IMAD.MOV.U32 R26, RZ, RZ, RZ ;  /* 0x000000ffff1a7224 */ /* 0x000fe200078e00ff */
[----:B------:R-:W-:Y:S01]  /*08e0*/  CS2R R20, SRZ ;  /* 0x0000000000147805 */ /* 0x000fe2000001ff00 */
[----:B------:R-:W-:Y:S01]  /*08f0*/  IMAD.MOV.U32 R4, RZ, RZ, RZ ;  /* 0x000000ffff047224 */ /* 0x000fe200078e00ff */
[C---:B-1----:R-:W-:Y:S01]  /*0900*/  SHF.L.U64.HI R6, R8.reuse, 0x3, R9 ;  /* 0x0000000308067819 */ /* 0x042fe20000010209 */
[----:B------:R-:W-:-:S07]  /*0910*/  IMAD.SHL.U32 R27, R8, 0x8, RZ ;  /* 0x00000008081b7824 */ /* 0x000fce00078e00ff */
.L_x_8:
[----:B------:R-:W-:Y:S01]  /*0920*/  MOV R14, R26 ;  /* 0x0000001a000e7202 */ /* 0x000fe20000000f00 */
[----:B------:R-:W-:Y:S02]  /*0930*/  IMAD.MOV.U32 R15, RZ, RZ, R4 ;  /* 0x000000ffff0f7224 */ /* 0x000fe400078e0004 */
[----:B------:R-:W-:Y:S02]  /*0940*/  IMAD R18, R5, R10, RZ ;  /* 0x0000000a05127224 */ /* 0x000fe400078e02ff */
[----:B------:R-:W-:Y:S02]  /*0950*/  IMAD R22, R4, R8, RZ ;  /* 0x0000000804167224 */ /* 0x000fe400078e02ff */
[----:B------:R-:W-:Y:S02]  /*0960*/  IMAD.MOV.U32 R12, RZ, RZ, R2 ;  /* 0x000000ffff0c7224 */ /* 0x000fe400078e0002 */
[----:B------:R-:W-:Y:S02]  /*0970*/  IMAD.MOV.U32 R13, RZ, RZ, R7 ;  /* 0x000000ffff0d7224 */ /* 0x000fe400078e0007 */
[----:B------:R-:W-:-:S04]  /*0980*/  IMAD.WIDE.U32 R16, R3, R10, R14 ;  /* 0x0000000a03107225 */ /* 0x000fc800078e000e */
[----:B------:R-:W-:Y:S02]  /*0990*/  IMAD R19, R3, R11, R18 ;  /* 0x0000000b03137224 */ /* 0x000fe400078e0212 */
[----:B------:R-:W-:Y:S01]  /*09a0*/  IMAD.WIDE.U32 R14, R26, R8, R12 ;  /* 0x000000081a0e7225 */ /* 0x000fe200078e000c */
[----:B0-----:R-:W-:Y:S02]  /*09b0*/  LEA R12, P0, R16, UR16, 0x3 ;  /* 0x00000010100c7c11 */ /* 0x001fe4000f8018ff */
[----:B------:R-:W-:Y:S01]  /*09c0*/  IADD3 R13, PT, PT, R17, R19, RZ ;  /* 0x00000013110d7210 */ /* 0x000fe20007ffe0ff */
[----:B------:R-:W-:Y:S01]  /*09d0*/  IMAD R23, R26, R9, R22 ;  /* 0x000000091a177224 */ /* 0x000fe200078e0216 */
[----:B------:R-:W-:Y:S02]  /*09e0*/  LEA R24, P1, R14, UR18, 0x3 ;  /* 0x000000120e187c11 */ /* 0x000fe4000f8218ff */
[----:B------:R-:W-:Y:S01]  /*09f0*/  LEA.HI.X R13, R16, UR17, R13, 0x3, P0 ;  /* 0x00000011100d7c11 */ /* 0x000fe200080f1c0d */
[----:B------:R-:W-:Y:S01]  /*0a00*/  IMAD.IADD R15, R15, 0x1, R23 ;  /* 0x000000010f0f7824 */ /* 0x000fe200078e0217 */
[----:B------:R-:W-:-:S03]  /*0a10*/  IADD3 R28, P0, PT, R27, R24, RZ ;  /* 0x000000181b1c7210 */ /* 0x000fc60007f1e0ff */
[----:B------:R-:W2:Y:S01]  /*0a20*/  LDG.E.64 R16, desc[UR12][R12.64] ;  /* 0x0000000c0c107981 */ /* 0x000ea2000c1e1b00 */
[----:B------:R-:W-:-:S03]  /*0a30*/  LEA.HI.X R25, R14, UR19, R15, 0x3, P1 ;  /* 0x000000130e197c11 */ /* 0x000fc600088f1c0f */
[----:B------:R-:W3:Y:S04]  /*0a40*/  LDG.E.64 R14, desc[UR12][R12.64+0x8] ;  /* 0x0000080c0c0e7981 */ /* 0x000ee8000c1e1b00 */
[----:B------:R-:W2:Y:S01]  /*0a50*/  LDG.E.64 R18, desc[UR12][R24.64] ;  /* 0x0000000c18127981 */ /* 0x000ea2000c1e1b00 */
[----:B------:R-:W-:-:S05]  /*0a60*/  IMAD.X R29, R6, 0x1, R25, P0 ;  /* 0x00000001061d7824 */ /* 0x000fca00000e0619 */
[----:B------:R-:W3:Y:S01]  /*0a70*/  LDG.E.64 R22, desc[UR12][R28.64] ;  /* 0x0000000c1c167981 */ /* 0x000ee2000c1e1b00 */
[----:B--2---:R-:W-:Y:S01]  /*0a80*/  DFMA R18, R16, R18, R20 ;  /* 0x000000121012722b */ /* 0x004fe20000000014 */
[----:B------:R-:W-:-:S05]  /*0a90*/  IADD3 R16, P0, PT, R28, R27, RZ ;  /* 0x0000001b1c107210 */ /* 0x000fca0007f1e0ff */
[----:B------:R-:W-:Y:S02]  /*0aa0*/  IMAD.X R17, R29, 0x1, R6, P0 ;  /* 0x000000011d117824 */ /* 0x000fe400000e0606 */
[----:B---3--:R-:W-:Y:S01]  /*0ab0*/  DFMA R22, R14, R22, R18 ;  /* 0x000000160e16722b */ /* 0x008fe20000000012 */
[----:B------:R-:W-:Y:S01]  /*0ac0*/  IADD3 R24, P0, PT, R16, R27, RZ ;  /* 0x0000001b10187210 */ /* 0x000fe20007f1e0ff */
[----:B------:R-:W2:Y:S04]  /*0ad0*/  LDG.E.64 R14, desc[UR12][R12.64+0x10] ;  /* 0x0000100c0c0e7981 */ /* 0x000ea8000c1e1b00 */
[----:B------:R-:W2:Y:S01]  /*0ae0*/  LDG.E.64 R20, desc[UR12][R16.64] ;  /* 0x0000000c10147981 */ /* 0x000ea2000c1e1b00 */
[----:B------:R-:W-:-:S03]  /*0af0*/  IADD3.X R25, PT, PT, R17, R6, RZ, P0, !PT ;  /* 0x0000000611197210 */ /* 0x000fc600007fe4ff */
[----:B------:R-:W3:Y:S04]  /*0b00*/  LDG.E.64 R18, desc[UR12][R12.64+0x18] ;  /* 0x0000180c0c127981 */ /* 0x000ee8000c1e1b00 */
[----:B------:R-:W3:Y:S01]  /*0b10*/  LDG.E.64 R16, desc[UR12][R24.64] ;  /* 0x0000000c18107981 */ /* 0x000ee2000c1e1b00 */
[----:B------:R-:W-:-:S05]  /*0b20*/  IADD3 R28, P0, PT, R24, R27, RZ ;  /* 0x0000001b181c7210 */ /* 0x000fca0007f1e0ff */
[----:B------:R-:W-:Y:S02]  /*0b30*/  IMAD.X R29, R25, 0x1, R6, P0 ;  /* 0x00000001191d7824 */ /* 0x000fe400000e0606 */
[----:B------:R-:W4:Y:S01]  /*0b40*/  LDG.E.64 R24, desc[UR12][R12.64+0x28] ;  /* 0x0000280c0c187981 */ /* 0x000f22000c1e1b00 */
[----:B--2---:R-:W-:Y:S01]  /*0b50*/  DFMA R20, R14, R20, R22 ;  /* 0x000000140e14722b */ /* 0x004fe20000000016 */
[----:B------:R-:W-:-:S07]  /*0b60*/  IADD3 R14, P0, PT, R28, R27, RZ ;  /* 0x0000001b1c0e7210 */ /* 0x000fce0007f1e0ff */
[----:B---3--:R-:W-:Y:S01]  /*0b70*/  DFMA R16, R18, R16, R20 ;  /* 0x000000101210722b */ /* 0x008fe20000000014 */
[----:B------:R-:W2:Y:S01]  /*0b80*/  LDG.E.64 R18, desc[UR12][R12.64+0x20] ;  /* 0x0000200c0c127981 */ /* 0x000ea2000c1e1b00 */
[----:B------:R-:W-:-:S03]  /*0b90*/  IMAD.X R15, R29, 0x1, R6, P0 ;  /* 0x000000011d0f7824 */ /* 0x000fc600000e0606 */
[----:B------:R-:W2:Y:S04]  /*0ba0*/  LDG.E.64 R20, desc[UR12][R28.64] ;  /* 0x0000000c1c147981 */ /* 0x000ea8000c1e1b00 */
[----:B------:R-:W4:Y:S04]  /*0bb0*/  LDG.E.64 R22, desc[UR12][R14.64] ;  /* 0x0000000c0e167981 */ /* 0x000f28000c1e1b00 */
[----:B------:R-:W3:Y:S01]  /*0bc0*/  LDG.E.64 R28, desc[UR12][R12.64+0x38] ;  /* 0x0000380c0c1c7981 */ /* 0x000ee2000c1e1b00 */
[----:B--2---:R-:W-:Y:S01]  /*0bd0*/  DFMA R18, R18, R20, R16 ;  /* 0x000000141212722b */ /* 0x004fe20000000010 */
[----:B------:R-:W-:-:S05]  /*0be0*/  IADD3 R16, P0, PT, R14, R27, RZ ;  /* 0x0000001b0e107210 */ /* 0x000fca0007f1e0ff */
[----:B------:R-:W-:Y:S02]  /*0bf0*/  IMAD.X R17, R15, 0x1, R6, P0 ;  /* 0x000000010f117824 */ /* 0x000fe400000e0606 */
[----:B----4-:R-:W-:Y:S01]  /*0c00*/  DFMA R24, R24, R22, R18 ;  /* 0x000000161818722b */ /* 0x010fe20000000012 */
[----:B------:R-:W-:Y:S01]  /*0c10*/  IADD3 R18, P0, PT, R16, R27, RZ ;  /* 0x0000001b10127210 */ /* 0x000fe20007f1e0ff */
[----:B------:R-:W2:Y:S04]  /*0c20*/  LDG.E.64 R22, desc[UR12][R12.64+0x30] ;  /* 0x0000300c0c167981 */ /* 0x000ea8000c1e1b00 */
[----:B------:R-:W2:Y:S01]  /*0c30*/  LDG.E.64 R20, desc[UR12][R16.64] ;  /* 0x0000000c10147981 */ /* 0x000ea2000c1e1b00 */
[----:B------:R-:W-:-:S06]  /*0c40*/  IADD3.X R19, PT, PT, R17, R6, RZ, P0, !PT ;  /* 0x0000000611137210 */ /* 0x000fcc00007fe4ff */
[----:B------:R-:W3:Y:S01]  /*0c50*/  LDG.E.64 R18, desc[UR12][R18.64] ;  /* 0x0000000c12127981 */ /* 0x000ee2000c1e1b00 */
[----:B------:R-:W-:-:S05]  /*0c60*/  IADD3 R26, P0, PT, R26, 0x8, RZ ;  /* 0x000000081a1a7810 */ /* 0x000fca0007f1e0ff */
[----:B------:R-:W-:Y:S01]  /*0c70*/  IMAD.X R4, RZ, RZ, R4, P0 ;  /* 0x000000ffff047224 */ /* 0x000fe200000e0604 */
[----:B------:R-:W-:-:S04]  /*0c80*/  ISETP.NE.U32.AND P0, PT, R26, UR4, PT ;  /* 0x000000041a007c0c */ /* 0x000fc8000bf05070 */
[----:B------:R-:W-:Y:S01]  /*0c90*/  ISETP.NE.AND.EX P0, PT, R4, R11, PT, P0 ;  /* 0x0000000b0400720c */ /* 0x000fe20003f05300 */
[----:B--2---:R-:W-:-:S08]  /*0ca0*/  DFMA R20, R22, R20, R24 ;  /* 0x000000141614722b */ /* 0x004fd00000000018 */
[----:B---3--:R-:W-:-:S04]  /*0cb0*/  DFMA R20, R28, R18, R20 ;  /* 0x000000121c14722b */ /* 0x008fc80000000014 */
[----:B------:R-:W-:Y:S07]  /*0cc0*/  @P0 BRA `(.L_x_8) ;  /* 0xfffffffc00140947 */ /* 0x000fee000383ffff */
[----:B------:R-:W0:Y:S01]  /*0cd0*/  LDCU UR5, c[0x0][0x39c] ;  /* 0x00007380ff0577ac */ /* 0x000e220008000800 */
[----:B------:R-:W-:Y:S02]  /*0ce0*/  IMAD.U32 R4, RZ, RZ, UR4 ;  /* 0x00000004ff047e24 */ /* 0x000fe4000f8e00ff */
[----:B0-----:R-:W-:-:S07]  /*0cf0*/  IMAD.U32 R27, RZ, RZ, UR5 ;  /* 0x00000005ff1b7e24 */ /* 0x001fce000f8e00ff */
.L_x_7:
[----:B------:R-:W-:-:S04]  /*0d00*/  UISETP.NE.U32.AND UP0, UPT, UR8, URZ, UPT ;  /* 0x000000ff0800728c */ /* 0x000fc8000bf05070 */
[----:B------:R-:W-:-:S09]  /*0d10*/  UISETP.NE.AND.EX UP0, UPT, URZ, URZ, UPT, UP0 ;  /* 0x000000ffff00728c */ /* 0x000fd2000bf05300 */
[----:B------:R-:W-:Y:S05]  /*0d20*/  BRA.U !UP0, `(.L_x_9) ;  /* 0x00000005088c7547 */ /* 0x000fea000b800000 */
[----:B------:R-:W-:-:S04]  /*0d30*/  UIADD3 UR5, UP0, UPT, UR8, -0x1, URZ ;  /* 0xffffffff08057890 */ /* 0x000fc8000ff1e0ff */
[----:B------:R-:W-:Y:S02]  /*0d40*/  UIADD3.X UR6, UPT, UPT, URZ, -0x1, URZ, UP0, !UPT ;  /* 0xffffffffff067890 */ /* 0x000fe400087fe4ff */
[----:B------:R-:W-:-:S04]  /*0d50*/  UISETP.GE.U32.AND UP0, UPT, UR5, 0x3, UPT ;  /* 0x000000030500788c */ /* 0x000fc8000bf06070 */
[----:B------:R-:W-:-:S09]  /*0d60*/  UISETP.GE.U32.AND.EX UP0, UPT, UR6, URZ, UPT, UP0 ;  /* 0x000000ff0600728c */ /* 0x000fd2000bf06100 */
[----:B------:R-:W-:Y:S05]  /*0d70*/  BRA.U !UP0, `(.L_x_10) ;  /* 0x0000000108987547 */ /* 0x000fea000b800000 */
[----:B------:R-:W1:Y:S01]  /*0d80*/  LDCU.64 UR6, c[0x0][0x3a0] ;  /* 0x00007400ff0677ac */ /* 0x000e620008000a00 */
[----:B------:R-:W-:Y:S01]  /*0d90*/  MOV R26, R4 ;  /* 0x00000004001a7202 */ /* 0x000fe20000000f00 */
[-C--:B------:R-:W-:Y:S01]  /*0da0*/  IMAD R14, R5, R10.reuse, RZ ;  /* 0x0000000a050e7224 */ /* 0x080fe200078e02ff */
[----:B------:R-:W2:Y:S01]  /*0db0*/  LDCU.128 UR20, c[0x0][0x380] ;  /* 0x00007000ff1477ac */ /* 0x000ea20008000c00 */
[----:B------:R-:W-:Y:S02]  /*0dc0*/  IMAD.MOV.U32 R6, RZ, RZ, R2 ;  /* 0x000000ffff067224 */ /* 0x000fe400078e0002 */
[----:B------:R-:W-:-:S04]  /*0dd0*/  IMAD.WIDE.U32 R8, R3, R10, R26 ;  /* 0x0000000a03087225 */ /* 0x000fc800078e001a */
[----:B------:R-:W-:Y:S02]  /*0de0*/  IMAD R19, R3, R11, R14 ;  /* 0x0000000b03137224 */ /* 0x000fe400078e020e */
[----:B-1----:R-:W-:Y:S02]  /*0df0*/  IMAD R15, R27, UR6, RZ ;  /* 0x000000061b0f7c24 */ /* 0x002fe4000f8e02ff */
[----:B------:R-:W-:Y:S01]  /*0e00*/  IMAD.WIDE.U32 R12, R4, UR6, R6 ;  /* 0x00000006040c7c25 */ /* 0x000fe2000f8e0006 */
[----:B--2---:R-:W-:-:S03]  /*0e10*/  LEA R14, P0, R8, UR20, 0x3 ;  /* 0x00000014080e7c11 */ /* 0x004fc6000f8018ff */
[----:B------:R-:W-:Y:S01]  /*0e20*/  IMAD R17, R4, UR7, R15 ;  /* 0x0000000704117c24 */ /* 0x000fe2000f8e020f */
[----:B------:R-:W-:Y:S01]  /*0e30*/  LEA R24, P1, R12, UR22, 0x3 ;  /* 0x000000160c187c11 */ /* 0x000fe2000f8218ff */
[----:B------:R-:W-:Y:S02]  /*0e40*/  IMAD.IADD R15, R19, 0x1, R9 ;  /* 0x00000001130f7824 */ /* 0x000fe400078e0209 */
[----:B------:R-:W-:-:S03]  /*0e50*/  IMAD.IADD R9, R13, 0x1, R17 ;  /* 0x000000010d097824 */ /* 0x000fc600078e0211 */
[----:B------:R-:W-:Y:S02]  /*0e60*/  LEA.HI.X R15, R8, UR21, R15, 0x3, P0 ;  /* 0x00000015080f7c11 */ /* 0x000fe400080f1c0f */
[----:B------:R-:W-:-:S03]  /*0e70*/  LEA.HI.X R25, R12, UR23, R9, 0x3, P1 ;  /* 0x000000170c197c11 */ /* 0x000fc600088f1c09 */
[----:B------:R-:W2:Y:S04]  /*0e80*/  LDG.E.64 R22, desc[UR12][R14.64] ;  /* 0x0000000c0e167981 */ /* 0x000ea8000c1e1b00 */
[----:B------:R-:W2:Y:S01]  /*0e90*/  LDG.E.64 R18, desc[UR12][R24.64] ;  /* 0x0000000c18127981 */ /* 0x000ea2000c1e1b00 */
[----:B------:R-:W-:Y:S02]  /*0ea0*/  USHF.L.U32 UR5, UR6, 0x3, URZ ;  /* 0x0000000306057899 */ /* 0x000fe400080006ff */
[----:B------:R-:W-:Y:S01]  /*0eb0*/  USHF.L.U64.HI UR6, UR6, 0x3, UR7 ;  /* 0x0000000306067899 */ /* 0x000fe20008010207 */
[----:B------:R-:W3:Y:S03]  /*0ec0*/  LDG.E.64 R8, desc[UR12][R14.64+0x8] ;  /* 0x0000080c0e087981 */ /* 0x000ee6000c1e1b00 */
[----:B------:R-:W-:-:S04]  /*0ed0*/  IADD3 R28, P0, PT, R24, UR5, RZ ;  /* 0x00000005181c7c10 */ /* 0x000fc8000ff1e0ff */
[----:B------:R-:W-:Y:S02]  /*0ee0*/  IADD3.X R29, PT, PT, R25, UR6, RZ, P0, !PT ;  /* 0x00000006191d7c10 */ /* 0x000fe400087fe4ff */
[----:B------:R-:W-:-:S03]  /*0ef0*/  IADD3 R16, P0, PT, R28, UR5, RZ ;  /* 0x000000051c107c10 */ /* 0x000fc6000ff1e0ff */
[----:B------:R-:W3:Y:S01]  /*0f00*/  LDG.E.64 R12, desc[UR12][R28.64] ;  /* 0x0000000c1c0c7981 */ /* 0x000ee2000c1e1b00 */
[----:B------:R-:W-:-:S05]  /*0f10*/  IADD3.X R17, PT, PT, R29, UR6, RZ, P0, !PT ;  /* 0x000000061d117c10 */ /* 0x000fca00087fe4ff */
[----:B------:R-:W4:Y:S01]  /*0f20*/  LDG.E.64 R24, desc[UR12][R16.64] ;  /* 0x0000000c10187981 */ /* 0x000f22000c1e1b00 */
[----:B--2---:R-:W-:Y:S01]  /*0f30*/  DFMA R20, R22, R18, R20 ;  /* 0x000000121614722b */ /* 0x004fe20000000014 */
[----:B------:R-:W-:Y:S02]  /*0f40*/  IADD3 R18, P0, PT, R16, UR5, RZ ;  /* 0x0000000510127c10 */ /* 0x000fe4000ff1e0ff */
[----:B------:R-:W4:Y:S02]  /*0f50*/  LDG.E.64 R22, desc[UR12][R14.64+0x10] ;  /* 0x0000100c0e167981 */ /* 0x000f24000c1e1b00 */
[----:B------:R-:W-:Y:S02]  /*0f60*/  IADD3.X R19, PT, PT, R17, UR6, RZ, P0, !PT ;  /* 0x0000000611137c10 */ /* 0x000fe400087fe4ff */
[----:B------:R-:W2:Y:S04]  /*0f70*/  LDG.E.64 R16, desc[UR12][R14.64+0x18] ;  /* 0x0000180c0e107981 */ /* 0x000ea8000c1e1b00 */
[----:B------:R-:W2:Y:S01]  /*0f80*/  LDG.E.64 R18, desc[UR12][R18.64] ;  /* 0x0000000c12127981 */ /* 0x000ea2000c1e1b00 */
[----:B---3--:R-:W-:Y:S01]  /*0f90*/  DFMA R8, R8, R12, R20 ;  /* 0x0000000c0808722b */ /* 0x008fe20000000014 */
[----:B------:R-:W-:-:S04]  /*0fa0*/  IADD3 R4, P0, PT, R4, 0x4, RZ ;  /* 0x0000000404047810 */ /* 0x000fc80007f1e0ff */
[----:B------:R-:W-:-:S03]  /*0fb0*/  IADD3.X R27, PT, PT, RZ, R27, RZ, P0, !PT ;  /* 0x0000001bff1b7210 */ /* 0x000fc600007fe4ff */
[----:B----4-:R-:W-:-:S08]  /*0fc0*/  DFMA R8, R22, R24, R8 ;  /* 0x000000181608722b */ /* 0x010fd00000000008 */
[----:B--2---:R-:W-:-:S11]  /*0fd0*/  DFMA R20, R16, R18, R8 ;  /* 0x000000121014722b */ /* 0x004fd60000000008 */
.L_x_10:
[----:B------:R-:W-:-:S04]  /*0fe0*/  LOP3.LUT R8, R10, 0x3, RZ, 0xc0, !PT ;  /* 0x000000030a087812 */ /* 0x000fc800078ec0ff */
[----:B------:R-:W-:-:S04]  /*0ff0*/  ISETP.NE.U32.AND P0, PT, R8, RZ, PT ;  /* 0x000000ff0800720c */ /* 0x000fc80003f05070 */
[----:B------:R-:W-:-:S13]  /*1000*/  ISETP.NE.AND.EX P0, PT, RZ, RZ, PT, P0 ;  /* 0x000000ffff00720c */ /* 0x000fda0003f05300 */
[----:B------:R-:W-:Y:S05]  /*1010*/  @!P0 BRA `(.L_x_9) ;  /* 0x0000000000d08947 */ /* 0x000fea0003800000 */
[----:B------:R-:W-:Y:S02]  /*1020*/  ISETP.NE.U32.AND P1, PT, R8, 0x1, PT ;  /* 0x000000010800780c */ /* 0x000fe40003f25070 */
[----:B------:R-:W-:Y:S02]  /*1030*/  LOP3.LUT R6, R10, 0x1, RZ, 0xc0, !PT ;  /* 0x000000010a067812 */ /* 0x000fe400078ec0ff */
[----:B------:R-:W-:Y:S02]  /*1040*/  ISETP.NE.AND.EX P1, PT, RZ, RZ, PT, P1 ;  /* 0x000000ffff00720c */ /* 0x000fe40003f25310 */
[----:B------:R-:W-:-:S04]  /*1050*/  ISETP.NE.U32.AND P0, PT, R6, 0x1, PT ;  /* 0x000000010600780c */ /* 0x000fc80003f05070 */
[----:B------:R-:W-:-:S07]  /*1060*/  ISETP.NE.U32.AND.EX P0, PT, RZ, RZ, PT, P0 ;  /* 0x000000ffff00720c */ /* 0x000fce0003f05100 */
[----:B------:R-:W-:Y:S06]  /*1070*/  @!P1 BRA `(.L_x_11) ;  /* 0x0000000000689947 */ /* 0x000fec0003800000 */
[----:B------:R-:W1:Y:S01]  /*1080*/  LDC.64 R14, c[0x0][0x3a0] ;  /* 0x0000e800ff0e7b82 */ /* 0x000e620000000a00 */
[----:B------:R-:W2:Y:S01]  /*1090*/  LDCU.128 UR20, c[0x0][0x380] ;  /* 0x00007000ff1477ac */ /* 0x000ea20008000c00 */
[-C--:B------:R-:W-:Y:S02]  /*10a0*/  IMAD R8, R5, R10.reuse, RZ ;  /* 0x0000000a05087224 */ /* 0x080fe400078e02ff */
[----:B------:R-:W-:Y:S02]  /*10b0*/  IMAD.MOV.U32 R26, RZ, RZ, R4 ;  /* 0x000000ffff1a7224 */ /* 0x000fe400078e0004 */
[----:B------:R-:W-:Y:S02]  /*10c0*/  IMAD.MOV.U32 R6, RZ, RZ, R2 ;  /* 0x000000ffff067224 */ /* 0x000fe400078e0002 */
[----:B------:R-:W-:-:S04]  /*10d0*/  IMAD.WIDE.U32 R16, R3, R10, R26 ;  /* 0x0000000a03107225 */ /* 0x000fc800078e001a */
[----:B------:R-:W-:-:S04]  /*10e0*/  IMAD R9, R3, R11, R8 ;  /* 0x0000000b03097224 */ /* 0x000fc800078e0208 */
[----:B------:R-:W-:Y:S01]  /*10f0*/  IMAD.IADD R9, R9, 0x1, R17 ;  /* 0x0000000109097824 */ /* 0x000fe200078e0211 */
[----:B--2---:R-:W-:-:S04]  /*1100*/  LEA R8, P1, R16, UR20, 0x3 ;  /* 0x0000001410087c11 */ /* 0x004fc8000f8218ff */
[----:B------:R-:W-:Y:S01]  /*1110*/  LEA.HI.X R9, R16, UR21, R9, 0x3, P1 ;  /* 0x0000001510097c11 */ /* 0x000fe200088f1c09 */
[-C--:B-1----:R-:W-:Y:S02]  /*1120*/  IMAD R12, R27, R14.reuse, RZ ;  /* 0x0000000e1b0c7224 */ /* 0x082fe400078e02ff */
[C---:B------:R-:W-:Y:S02]  /*1130*/  IMAD.WIDE.U32 R18, R4.reuse, R14, R6 ;  /* 0x0000000e04127225 */ /* 0x040fe400078e0006 */
[----:B------:R-:W2:Y:S02]  /*1140*/  LDG.E.64 R16, desc[UR12][R8.64] ;  /* 0x0000000c08107981 */ /* 0x000ea4000c1e1b00 */
[----:B------:R-:W-:Y:S01]  /*1150*/  IMAD R13, R4, R15, R12 ;  /* 0x0000000f040d7224 */ /* 0x000fe200078e020c */
[----:B------:R-:W-:-:S04]  /*1160*/  LEA R12, P2, R18, UR22, 0x3 ;  /* 0x00000016120c7c11 */ /* 0x000fc8000f8418ff */
[----:B------:R-:W-:Y:S02]  /*1170*/  IADD3 R13, PT, PT, R19, R13, RZ ;  /* 0x0000000d130d7210 */ /* 0x000fe40007ffe0ff */
[----:B------:R-:W-:Y:S02]  /*1180*/  LEA R22, P1, R14, R12, 0x3 ;  /* 0x0000000c0e167211 */ /* 0x000fe400078218ff */
[----:B------:R-:W-:-:S05]  /*1190*/  LEA.HI.X R13, R18, UR23, R13, 0x3, P2 ;  /* 0x00000017120d7c11 */ /* 0x000fca00090f1c0d */
[----:B------:R-:W2:Y:S01]  /*11a0*/  LDG.E.64 R18, desc[UR12][R12.64] ;  /* 0x0000000c0c127981 */ /* 0x000ea2000c1e1b00 */
[----:B------:R-:W-:-:S03]  /*11b0*/  LEA.HI.X R23, R14, R13, R15, 0x3, P1 ;  /* 0x0000000d0e177211 */ /* 0x000fc600008f1c0f */
[----:B------:R-:W3:Y:S04]  /*11c0*/  LDG.E.64 R14, desc[UR12][R8.64+0x8] ;  /* 0x0000080c080e7981 */ /* 0x000ee8000c1e1b00 */
[----:B------:R-:W3:Y:S01]  /*11d0*/  LDG.E.64 R22, desc[UR12][R22.64] ;  /* 0x0000000c16167981 */ /* 0x000ee2000c1e1b00 */
[----:B------:R-:W-:-:S05]  /*11e0*/  IADD3 R4, P1, PT, R4, 0x2, RZ ;  /* 0x0000000204047810 */ /* 0x000fca0007f3e0ff */
[----:B------:R-:W-:Y:S01]  /*11f0*/  IMAD.X R27, RZ, RZ, R27, P1 ;  /* 0x000000ffff1b7224 */ /* 0x000fe200008e061b */
[----:B--2---:R-:W-:-:S08]  /*1200*/  DFMA R16, R16, R18, R20 ;  /* 0x000000121010722b */ /* 0x004fd00000000014 */
[----:B---3--:R-:W-:-:S11]  /*1210*/  DFMA R20, R14, R22, R16 ;  /* 0x000000160e14722b */ /* 0x008fd60000000010 */
.L_x_11:
[----:B------:R-:W-:Y:S05]  /*1220*/  @P0 BRA `(.L_x_9) ;  /* 0x00000000004c0947 */ /* 0x000fea0003800000 */
[----:B------:R-:W1:Y:S01]  /*1230*/  LDCU.64 UR6, c[0x0][0x3a0] ;  /* 0x00007400ff0677ac */ /* 0x000e620008000a00 */
[-C--:B------:R-:W-:Y:S02]  /*1240*/  IMAD R6, R5, R10.reuse, RZ ;  /* 0x0000000a05067224 */ /* 0x080fe400078e02ff */
[----:B------:R-:W-:Y:S01]  /*1250*/  IMAD.MOV.U32 R26, RZ, RZ, R4 ;  /* 0x000000ffff1a7224 */ /* 0x000fe200078e0004 */
[----:B------:R-:W2:Y:S01]  /*1260*/  LDCU.128 UR20, c[0x0][0x380] ;  /* 0x00007000ff1477ac */ /* 0x000ea20008000c00 */
[C---:B------:R-:W-:Y:S02]  /*1270*/  IMAD R15, R3.reuse, R11, R6 ;  /* 0x0000000b030f7224 */ /* 0x040fe400078e0206 */
[----:B------:R-:W-:Y:S02]  /*1280*/  IMAD.MOV.U32 R6, RZ, RZ, R2 ;  /* 0x000000ffff067224 */ /* 0x000fe400078e0002 */
[----:B------:R-:W-:-:S05]  /*1290*/  IMAD.WIDE.U32 R10, R3, R10, R26 ;  /* 0x0000000a030a7225 */ /* 0x000fca00078e001a */
[----:B------:R-:W-:Y:S01]  /*12a0*/  IADD3 R11, PT, PT, R15, R11, RZ ;  /* 0x0000000b0f0b7210 */ /* 0x000fe20007ffe0ff */
[----:B-1----:R-:W-:Y:S02]  /*12b0*/  IMAD R13, R27, UR6, RZ ;  /* 0x000000061b0d7c24 */ /* 0x002fe4000f8e02ff */
[----:B------:R-:W-:Y:S01]  /*12c0*/  IMAD.WIDE.U32 R8, R4, UR6, R6 ;  /* 0x0000000604087c25 */ /* 0x000fe2000f8e0006 */
[----:B--2---:R-:W-:-:S03]  /*12d0*/  LEA R12, P0, R10, UR20, 0x3 ;  /* 0x000000140a0c7c11 */ /* 0x004fc6000f8018ff */
[----:B------:R-:W-:Y:S01]  /*12e0*/  IMAD R13, R4, UR7, R13 ;  /* 0x00000007040d7c24 */ /* 0x000fe2000f8e020d */
[----:B------:R-:W-:-:S03]  /*12f0*/  LEA R14, P1, R8, UR22, 0x3 ;  /* 0x00000016080e7c11 */ /* 0x000fc6000f8218ff */
[----:B------:R-:W-:Y:S01]  /*1300*/  IMAD.IADD R9, R9, 0x1, R13 ;  /* 0x0000000109097824 */ /* 0x000fe200078e020d */
[----:B------:R-:W-:-:S04]  /*1310*/  LEA.HI.X R13, R10, UR21, R11, 0x3, P0 ;  /* 0x000000150a0d7c11 */ /* 0x000fc800080f1c0b */
[----:B------:R-:W-:Y:S02]  /*1320*/  LEA.HI.X R15, R8, UR23, R9, 0x3, P1 ;  /* 0x00000017080f7c11 */ /* 0x000fe400088f1c09 */
[----:B------:R-:W2:Y:S04]  /*1330*/  LDG.E.64 R8, desc[UR12][R12.64] ;  /* 0x0000000c0c087981 */ /* 0x000ea8000c1e1b00 */
[----:B------:R-:W2:Y:S02]  /*1340*/  LDG.E.64 R10, desc[UR12][R14.64] ;  /* 0x0000000c0e0a7981 */ /* 0x000ea4000c1e1b00 */
[----:B--2---:R-:W-:-:S11]  /*1350*/  DFMA R20, R8, R10, R20 ;  /* 0x0000000a0814722b */ /* 0x004fd60000000014 */
.L_x_9:
[----:B------:R-:W1:Y:S01]  /*1360*/  LDCU.128 UR20, c[0x0][0x3a0] ;  /* 0x00007400ff1477ac */ /* 0x000e620008000c00 */
[----:B------:R-:W-:Y:S01]  /*1370*/  IMAD.MOV.U32 R6, RZ, RZ, R2 ;  /* 0x000000ffff067224 */ /* 0x000fe200078e0002 */
[----:B------:R-:W-:Y:S01]  /*1380*/  IADD3 R2, P1, PT, R2, 0x1, RZ ;  /* 0x0000000102027810 */ /* 0x000fe20007f3e0ff */
[----:B-1----:R-:W-:Y:S02]  /*1390*/  IMAD R4, R5, UR20, RZ ;  /* 0x0000001405047c24 */ /* 0x002fe4000f8e02ff */
[----:B------:R-:W-:Y:S01]  /*13a0*/  IMAD.WIDE.U32 R8, R3, UR20, R6 ;  /* 0x0000001403087c25 */ /* 0x000fe2000f8e0006 */
[----:B------:R-:W-:-:S03]  /*13b0*/  IADD3.X R7, PT, PT, RZ, R7, RZ, P1, !PT ;  /* 0x00000007ff077210 */ /* 0x000fc60000ffe4ff */
[----:B------:R-:W-:Y:S01]  /*13c0*/  IMAD R11, R3, UR21, R4 ;  /* 0x00000015030b7c24 */ /* 0x000fe2000f8e0204 */
[----:B------:R-:W-:-:S03]  /*13d0*/  LEA R10, P0, R8, UR22, 0x3 ;  /* 0x00000016080a7c11 */ /* 0x000fc6000f8018ff */
[----:B------:R-:W-:-:S05]  /*13e0*/  IMAD.IADD R9, R9, 0x1, R11 ;  /* 0x0000000109097824 */ /* 0x000fca00078e020b */
[----:B------:R-:W-:Y:S02]  /*13f0*/  LEA.HI.X R11, R8, UR23, R9, 0x3, P0 ;  /* 0x00000017080b7c11 */ /* 0x000fe400080f1c09 */
[----:B------:R-:W-:-:S03]  /*1400*/  ISETP.NE.U32.AND P0, PT, R2, UR20, PT ;  /* 0x0000001402007c0c */ /* 0x000fc6000bf05070 */
[----:B------:R1:W-:Y:S01]  /*1410*/  STG.E.64 desc[UR12][R10.64], R20 ;  /* 0x000000140a007986 */ /* 0x0003e2000c101b0c */
[----:B------:R-:W-:-:S13]  /*1420*/  ISETP.NE.AND.EX P0, PT, R7, UR21, PT, P0 ;  /* 0x0000001507007c0c */ /* 0x000fda000bf05300 */
[----:B-1----:R-:W-:Y:S05]  /*1430*/  @P0 BRA `(.L_x_12) ;  /* 0xfffffff400040947 */ /* 0x002fea000383ffff */
[----:B------:R-:W1:Y:S01]  /*1440*/  LDCU.64 UR6, c[0x0][0x390] ;  /* 0x00007200ff0677ac */ /* 0x000e620008000a00 */
[----:B------:R-:W-:-:S05]  /*1450*/  IADD3 R3, P0, PT, R0, R3, RZ ;  /* 0x0000000300037210 */ /* 0x000fca0007f1e0ff */
[----:B------:R-:W-:Y:S01]  /*1460*/  IMAD.X R5, RZ, RZ, R5, P0 ;  /* 0x000000ffff057224 */ /* 0x000fe200000e0605 */
[----:B-1----:R-:W-:-:S04]  /*1470*/  ISETP.GE.U32.AND P0, PT, R3, UR6, PT ;  /* 0x0000000603007c0c */ /* 0x002fc8000bf06070 */
[----:B------:R-:W-:-:S13]  /*1480*/  ISETP.GE.U32.AND.EX P0, PT, R5, UR7, PT, P0 ;  /* 0x0000000705007c0c */ /* 0x000fda000bf06100 */
[----:B------:R-:W-:Y:S05]  /*1490*/  @!P0 BRA `(.L_x_13) ;  /* 0xfffffff000e48947 */ /* 0x000fea000383ffff */
[----:B0-----:R-:W-:Y:S05]  /*14a0*/  EXIT ;  /* 0x000000000000794d */ /* 0x001fea0003800000 */
.L_x_14:
[----:B------:R-:W-:-:S00]  /*14b0*/  BRA `(.L_x_14) ;  /* 0xfffffffc00fc7947 */ /* 0x000fc0000383ffff */
[----:B------:R-:W-:-:S00]  /*14c0*/  NOP ;  /* 0x0000000000007918 */ /* 0x000fc00000000000 */
        /* <DEDUP_REMOVED lines=11> */
.L_x_15:


//--------------------- .nv.shared.reserved.0     --------------------------
	.section	.nv.shared.reserved.0,"aw",@nobits
	.weak		__nv_reservedSMEM_offset_0_alias
	.size		__nv_reservedSMEM_offset_0_alias, 0, 64
	.other		__nv_reservedSMEM_offset_0_alias,@"STO_CUDA_RESERVED_SHARED STV_DEFAULT"
__nv_reservedSMEM_offset_0_alias:
	.zero		0
	.zero		64


//--------------------- .nv.constant0._Z15kernelMatrixMulPdS_mmmS_ --------------------------
	.section	.nv.constant0._Z15kernelMatrixMulPdS_mmmS_,"a",@progbits
	.sectionflags	@""
	.align	4
.nv.constant0._Z15kernelMatrixMulPdS_mmmS_:
	.zero		944


//--------------------- SYMBOLS --------------------------

	.type		.nv.reservedSmem.offset0,@object
	.size		.nv.reservedSmem.offset0,0x4
